//
// Generated by NVIDIA NVVM Compiler
//
// Compiler Build ID: CL-36424714
// Cuda compilation tools, release 13.0, V13.0.88
// Based on NVVM 20.0.0
//

.version 9.0
.target sm_100
.address_size 64

	// .globl	_Z6kernelPi

.visible .entry _Z6kernelPi(
	.param .u64 .ptr .align 1 _Z6kernelPi_param_0
)
{
	.reg .b32 	%r<2>;
	.reg .b64 	%rd<3>;

	ld.param.u64 	%rd1, [_Z6kernelPi_param_0];
	cvta.to.global.u64 	%rd2, %rd1;
	mov.b32 	%r1, 17;
	st.global.u32 	[%rd2], %r1;
	ret;

}


// ===== COMPILED SASS (sm_100) =====

	.target	sm_100

	.elftype	@"ET_EXEC"


//--------------------- .note.nv.tkinfo           --------------------------
	.section	.note.nv.tkinfo,"",@"SHT_NOTE"
	.sectionflags	@"SHF_NOTE_NV_TKINFO"
	.tkinfo
        /*0018*/ 	.word	0x00000002
        /*0030*/ 	.string	""
        /*0030*/ 	.string	"ptxas"
        /*0030*/ 	.string	"Cuda compilation tools, release 13.0, V13.0.88"
        /*0030*/ 	.string	"Build cuda_13.0.r13.0/compiler.36424714_0"
        /*0030*/ 	.string	"-arch sm_100 -m 64 "



//--------------------- .note.nv.cuinfo           --------------------------
	.section	.note.nv.cuinfo,"",@"SHT_NOTE"
	.sectionflags	@"SHF_NOTE_NV_CUINFO"
        /*0018*/ 	.short	0x0002
        /*001a*/ 	.short	0x0064
        /*001c*/ 	.short	0x0082
	.zero		2


//--------------------- .nv.info                  --------------------------
	.section	.nv.info,"",@"SHT_CUDA_INFO"
	.align	4


	//----- nvinfo : EIATTR_REGCOUNT
	.align		4
        /*0000*/ 	.byte	0x04, 0x2f
        /*0002*/ 	.short	(.L_1 - .L_0)
	.align		4
.L_0:
        /*0004*/ 	.word	index@(_Z6kernelPi)
        /*0008*/ 	.word	0x00000008


	//----- nvinfo : EIATTR_FRAME_SIZE
	.align		4
.L_1:
        /*000c*/ 	.byte	0x04, 0x11
        /*000e*/ 	.short	(.L_3 - .L_2)
	.align		4
.L_2:
        /*0010*/ 	.word	index@(_Z6kernelPi)
        /*0014*/ 	.word	0x00000000


	//----- nvinfo : EIATTR_MIN_STACK_SIZE
	.align		4
.L_3:
        /*0018*/ 	.byte	0x04, 0x12
        /*001a*/ 	.short	(.L_5 - .L_4)
	.align		4
.L_4:
        /*001c*/ 	.word	index@(_Z6kernelPi)
        /*0020*/ 	.word	0x00000000
.L_5:


//--------------------- .nv.compat                --------------------------
	.section	.nv.compat,"",@"SHT_CUDA_COMPAT_INFO"
	.align	4
        /*0000*/ 	.byte	0x02, 0x09, 0x00, 0x00, 0x02, 0x02, 0x01, 0x00, 0x02, 0x05, 0x05, 0x00, 0x03, 0x07, 0x01, 0x01
        /*0010*/ 	.byte	0x02, 0x03, 0x00, 0x00, 0x02, 0x06, 0x01, 0x00, 0x04, 0x0b, 0x08, 0x00, 0x09, 0x00, 0x00, 0x00
        /*0020*/ 	.byte	0x00, 0x00, 0x00, 0x00


//--------------------- .nv.info._Z6kernelPi      --------------------------
	.section	.nv.info._Z6kernelPi,"",@"SHT_CUDA_INFO"
	.sectionflags	@""
	.align	4


	//----- nvinfo : EIATTR_CUDA_API_VERSION
	.align		4
        /*0000*/ 	.byte	0x04, 0x37
        /*0002*/ 	.short	(.L_7 - .L_6)
.L_6:
        /*0004*/ 	.word	0x00000082


	//----- nvinfo : EIATTR_KPARAM_INFO
	.align		4
.L_7:
        /*0008*/ 	.byte	0x04, 0x17
        /*000a*/ 	.short	(.L_9 - .L_8)
.L_8:
        /*000c*/ 	.word	0x00000000
        /*0010*/ 	.short	0x0000
        /*0012*/ 	.short	0x0000
        /*0014*/ 	.byte	0x00, 0xf5, 0x21, 0x00


	//----- nvinfo : EIATTR_SPARSE_MMA_MASK
	.align		4
.L_9:
        /*0018*/ 	.byte	0x03, 0x50
        /*001a*/ 	.short	0x0000


	//----- nvinfo : EIATTR_MAXREG_COUNT
	.align		4
        /*001c*/ 	.byte	0x03, 0x1b
        /*001e*/ 	.short	0x00ff


	//----- nvinfo : EIATTR_MERCURY_ISA_VERSION
	.align		4
        /*0020*/ 	.byte	0x03, 0x5f
        /*0022*/ 	.short	0x0101


	//----- nvinfo : EIATTR_VRC_CTA_INIT_COUNT
	.align		4
        /*0024*/ 	.byte	0x02, 0x4a
	.zero		1
	.zero		1


	//----- nvinfo : EIATTR_EXIT_INSTR_OFFSETS
	.align		4
        /*0028*/ 	.byte	0x04, 0x1c
        /*002a*/ 	.short	(.L_11 - .L_10)


	//   ....[0]....
.L_10:
        /*002c*/ 	.word	0x00000050


	//----- nvinfo : EIATTR_CBANK_PARAM_SIZE
	.align		4
.L_11:
        /*0030*/ 	.byte	0x03, 0x19
        /*0032*/ 	.short	0x0008


	//----- nvinfo : EIATTR_PARAM_CBANK
	.align		4
        /*0034*/ 	.byte	0x04, 0x0a
        /*0036*/ 	.short	(.L_13 - .L_12)
	.align		4
.L_12:
        /*0038*/ 	.word	index@(.nv.constant0._Z6kernelPi)
        /*003c*/ 	.short	0x0380
        /*003e*/ 	.short	0x0008


	//----- nvinfo : EIATTR_SW_WAR
	.align		4
.L_13:
        /*0040*/ 	.byte	0x04, 0x36
        /*0042*/ 	.short	(.L_15 - .L_14)
.L_14:
        /*0044*/ 	.word	0x00000008
.L_15:


//--------------------- .nv.callgraph             --------------------------
	.section	.nv.callgraph,"",@"SHT_CUDA_CALLGRAPH"
	.align	4
	.sectionentsize	8
	.align		4
        /*0000*/ 	.word	0x00000000
	.align		4
        /*0004*/ 	.word	0xffffffff
	.align		4
        /*0008*/ 	.word	0x00000000
	.align		4
        /*000c*/ 	.word	0xfffffffe
	.align		4
        /*0010*/ 	.word	0x00000000
	.align		4
        /*0014*/ 	.word	0xfffffffd
	.align		4
        /*0018*/ 	.word	0x00000000
	.align		4
        /*001c*/ 	.word	0xfffffffc


//--------------------- .text._Z6kernelPi         --------------------------
	.section	.text._Z6kernelPi,"ax",@progbits
	.align	128
        .global         _Z6kernelPi
        .type           _Z6kernelPi,@function
        .size           _Z6kernelPi,(.L_x_1 - _Z6kernelPi)
        .other          _Z6kernelPi,@"STO_CUDA_ENTRY STV_DEFAULT"
_Z6kernelPi:
.text._Z6kernelPi:
[----:B------:R-:W-:Y:S08]  /*0000*/  LDC R1, c[0x0][0x37c] ;  /* 0x0000df00ff017b82 */ /* 0x000ff00000000800 */
[----:B------:R-:W0:Y:S01]  /*0010*/  LDC.64 R2, c[0x0][0x380] ;  /* 0x0000e000ff027b82 */ /* 0x000e220000000a00 */
[----:B------:R-:W0:Y:S01]  /*0020*/  LDCU.64 UR4, c[0x0][0x358] ;  /* 0x00006b00ff0477ac */ /* 0x000e220008000a00 */
[----:B------:R-:W-:-:S05]  /*0030*/  HFMA2 R5, -RZ, RZ, 0, 1.013278961181640625e-06 ;  /* 0x00000011ff057431 */ /* 0x000fca00000001ff */
[----:B0-----:R-:W-:Y:S01]  /*0040*/  STG.E desc[UR4][R2.64], R5 ;  /* 0x0000000502007986 */ /* 0x001fe2000c101904 */
[----:B------:R-:W-:Y:S05]  /*0050*/  EXIT ;  /* 0x000000000000794d */ /* 0x000fea0003800000 */
.L_x_0:
[----:B------:R-:W-:-:S00]  /*0060*/  BRA `(.L_x_0) ;  /* 0xfffffffc00fc7947 */ /* 0x000fc0000383ffff */
[----:B------:R-:W-:-:S00]  /*0070*/  NOP ;  /* 0x0000000000007918 */ /* 0x000fc00000000000 */
        /* <DEDUP_REMOVED lines=8> */
.L_x_1:


//--------------------- .nv.shared.reserved.0     --------------------------
	.section	.nv.shared.reserved.0,"aw",@nobits
	.weak		__nv_reservedSMEM_offset_0_alias
	.size		__nv_reservedSMEM_offset_0_alias, 0, 64
	.other		__nv_reservedSMEM_offset_0_alias,@"STO_CUDA_RESERVED_SHARED STV_DEFAULT"
__nv_reservedSMEM_offset_0_alias:
	.zero		0
	.zero		64


//--------------------- .nv.constant0._Z6kernelPi --------------------------
	.section	.nv.constant0._Z6kernelPi,"a",@progbits
	.sectionflags	@""
	.align	4
.nv.constant0._Z6kernelPi:
	.zero		904


//--------------------- SYMBOLS --------------------------

	.type		.nv.reservedSmem.offset0,@object
	.size		.nv.reservedSmem.offset0,0x4
